	.headerflags	@"EF_CUDA_TEXMODE_UNIFIED EF_CUDA_64BIT_ADDRESS EF_CUDA_ACCELERATORS EF_CUDA_SM90 EF_CUDA_VIRTUAL_SM(EF_CUDA_SM90)"
	.elftype	@"ET_EXEC"


//--------------------- .nv.info                  --------------------------
	.section	.nv.info,"",@"SHT_CUDA_INFO"
	.align	4


	//----- nvinfo : EIATTR_REGCOUNT
	.align		4
        /*0000*/ 	.byte	0x04, 0x2f
        /*0002*/ 	.short	(.L_3 - .L_2)
	.align		4
.L_2:
        /*0004*/ 	.word	index@(triton_poi_fused__native_batch_norm_legit_no_training_convolution_relu_20)
        /*0008*/ 	.word	0x00000016


	//----- nvinfo : EIATTR_MIN_STACK_SIZE
	.align		4
.L_3:
        /*000c*/ 	.byte	0x04, 0x12
        /*000e*/ 	.short	(.L_5 - .L_4)
	.align		4
.L_4:
        /*0010*/ 	.word	index@(triton_poi_fused__native_batch_norm_legit_no_training_convolution_relu_20)
        /*0014*/ 	.word	0x00000000


	//----- nvinfo : EIATTR_FRAME_SIZE
	.align		4
.L_5:
        /*0018*/ 	.byte	0x04, 0x11
        /*001a*/ 	.short	(.L_7 - .L_6)
	.align		4
.L_6:
        /*001c*/ 	.word	index@(triton_poi_fused__native_batch_norm_legit_no_training_convolution_relu_20)
        /*0020*/ 	.word	0x00000000


	//----- nvinfo : EIATTR_MIN_STACK_SIZE
	.align		4
.L_7:
        /*0024*/ 	.byte	0x04, 0x12
        /*0026*/ 	.short	(.L_9 - .L_8)
	.align		4
.L_8:
        /*0028*/ 	.word	index@(triton_poi_fused__native_batch_norm_legit_no_training_convolution_relu_20)
        /*002c*/ 	.word	0x00000000
.L_9:


//--------------------- .nv.info.triton_poi_fused__native_batch_norm_legit_no_training_convolution_relu_20 --------------------------
	.section	.nv.info.triton_poi_fused__native_batch_norm_legit_no_training_convolution_relu_20,"",@"SHT_CUDA_INFO"
	.sectionflags	@""
	.align	4


	//----- nvinfo : EIATTR_CUDA_API_VERSION
	.align		4
        /*0000*/ 	.byte	0x04, 0x37
        /*0002*/ 	.short	(.L_11 - .L_10)
.L_10:
        /*0004*/ 	.word	0x0000007c


	//----- nvinfo : EIATTR_KPARAM_INFO
	.align		4
.L_11:
        /*0008*/ 	.byte	0x04, 0x17
        /*000a*/ 	.short	(.L_13 - .L_12)
.L_12:
        /*000c*/ 	.word	0x00000000
        /*0010*/ 	.short	0x0007
        /*0012*/ 	.short	0x0038
        /*0014*/ 	.byte	0x00, 0xf0, 0x11, 0x00


	//----- nvinfo : EIATTR_KPARAM_INFO
	.align		4
.L_13:
        /*0018*/ 	.byte	0x04, 0x17
        /*001a*/ 	.short	(.L_15 - .L_14)
.L_14:
        /*001c*/ 	.word	0x00000000
        /*0020*/ 	.short	0x0006
        /*0022*/ 	.short	0x0030
        /*0024*/ 	.byte	0x00, 0xf4, 0x21, 0x00


	//----- nvinfo : EIATTR_KPARAM_INFO
	.align		4
.L_15:
        /*0028*/ 	.byte	0x04, 0x17
        /*002a*/ 	.short	(.L_17 - .L_16)
.L_16:
        /*002c*/ 	.word	0x00000000
        /*0030*/ 	.short	0x0005
        /*0032*/ 	.short	0x0028
        /*0034*/ 	.byte	0x00, 0xf4, 0x21, 0x00


	//----- nvinfo : EIATTR_KPARAM_INFO
	.align		4
.L_17:
        /*0038*/ 	.byte	0x04, 0x17
        /*003a*/ 	.short	(.L_19 - .L_18)
.L_18:
        /*003c*/ 	.word	0x00000000
        /*0040*/ 	.short	0x0004
        /*0042*/ 	.short	0x0020
        /*0044*/ 	.byte	0x00, 0xf4, 0x21, 0x00


	//----- nvinfo : EIATTR_KPARAM_INFO
	.align		4
.L_19:
        /*0048*/ 	.byte	0x04, 0x17
        /*004a*/ 	.short	(.L_21 - .L_20)
.L_20:
        /*004c*/ 	.word	0x00000000
        /*0050*/ 	.short	0x0003
        /*0052*/ 	.short	0x0018
        /*0054*/ 	.byte	0x00, 0xf4, 0x21, 0x00


	//----- nvinfo : EIATTR_KPARAM_INFO
	.align		4
.L_21:
        /*0058*/ 	.byte	0x04, 0x17
        /*005a*/ 	.short	(.L_23 - .L_22)
.L_22:
        /*005c*/ 	.word	0x00000000
        /*0060*/ 	.short	0x0002
        /*0062*/ 	.short	0x0010
        /*0064*/ 	.byte	0x00, 0xf4, 0x21, 0x00


	//----- nvinfo : EIATTR_KPARAM_INFO
	.align		4
.L_23:
        /*0068*/ 	.byte	0x04, 0x17
        /*006a*/ 	.short	(.L_25 - .L_24)
.L_24:
        /*006c*/ 	.word	0x00000000
        /*0070*/ 	.short	0x0001
        /*0072*/ 	.short	0x0008
        /*0074*/ 	.byte	0x00, 0xf4, 0x21, 0x00


	//----- nvinfo : EIATTR_KPARAM_INFO
	.align		4
.L_25:
        /*0078*/ 	.byte	0x04, 0x17
        /*007a*/ 	.short	(.L_27 - .L_26)
.L_26:
        /*007c*/ 	.word	0x00000000
        /*0080*/ 	.short	0x0000
        /*0082*/ 	.short	0x0000
        /*0084*/ 	.byte	0x00, 0xf4, 0x21, 0x00


	//----- nvinfo : EIATTR_SPARSE_MMA_MASK
	.align		4
.L_27:
        /*0088*/ 	.byte	0x03, 0x50
        /*008a*/ 	.short	0x0000


	//----- nvinfo : EIATTR_MAXREG_COUNT
	.align		4
        /*008c*/ 	.byte	0x03, 0x1b
        /*008e*/ 	.short	0x00ff


	//----- nvinfo : EIATTR_EXIT_INSTR_OFFSETS
	.align		4
        /*0090*/ 	.byte	0x04, 0x1c
        /*0092*/ 	.short	(.L_29 - .L_28)


	//   ....[0]....
.L_28:
        /*0094*/ 	.word	0x00000430


	//----- nvinfo : EIATTR_REQNTID
	.align		4
.L_29:
        /*0098*/ 	.byte	0x04, 0x10
        /*009a*/ 	.short	(.L_31 - .L_30)
.L_30:
        /*009c*/ 	.word	0x00000100
        /*00a0*/ 	.word	0x00000001
        /*00a4*/ 	.word	0x00000001


	//----- nvinfo : EIATTR_CBANK_PARAM_SIZE
	.align		4
.L_31:
        /*00a8*/ 	.byte	0x03, 0x19
        /*00aa*/ 	.short	0x003c


	//----- nvinfo : EIATTR_PARAM_CBANK
	.align		4
        /*00ac*/ 	.byte	0x04, 0x0a
        /*00ae*/ 	.short	(.L_33 - .L_32)
	.align		4
.L_32:
        /*00b0*/ 	.word	index@(.nv.constant0.triton_poi_fused__native_batch_norm_legit_no_training_convolution_relu_20)
        /*00b4*/ 	.short	0x0210
        /*00b6*/ 	.short	0x003c


	//----- nvinfo : EIATTR_SW_WAR
	.align		4
.L_33:
        /*00b8*/ 	.byte	0x04, 0x36
        /*00ba*/ 	.short	(.L_35 - .L_34)
.L_34:
        /*00bc*/ 	.word	0x00000008
.L_35:


//--------------------- .nv.callgraph             --------------------------
	.section	.nv.callgraph,"",@"SHT_CUDA_CALLGRAPH"
	.align	4
	.sectionentsize	8
	.align		4
        /*0000*/ 	.word	0x00000000
	.align		4
        /*0004*/ 	.word	0xffffffff
	.align		4
        /*0008*/ 	.word	0x00000000
	.align		4
        /*000c*/ 	.word	0xfffffffe
	.align		4
        /*0010*/ 	.word	0x00000000
	.align		4
        /*0014*/ 	.word	0xfffffffd
	.align		4
        /*0018*/ 	.word	0x00000000
	.align		4
        /*001c*/ 	.word	0xfffffffc


//--------------------- .nv.constant4             --------------------------
	.section	.nv.constant4,"a",@progbits
	.align	8
	.align		8
.nv.constant4:
        /*0000*/ 	.dword	_$_str
	.align		8
        /*0008*/ 	.dword	_$_str_$_2


//--------------------- .text.triton_poi_fused__native_batch_norm_legit_no_training_convolution_relu_20 --------------------------
	.section	.text.triton_poi_fused__native_batch_norm_legit_no_training_convolution_relu_20,"ax",@progbits
	.align	128
        .global         triton_poi_fused__native_batch_norm_legit_no_training_convolution_relu_20
        .type           triton_poi_fused__native_batch_norm_legit_no_training_convolution_relu_20,@function
        .size           triton_poi_fused__native_batch_norm_legit_no_training_convolution_relu_20,(.L_x_1 - triton_poi_fused__native_batch_norm_legit_no_training_convolution_relu_20)
        .other          triton_poi_fused__native_batch_norm_legit_no_training_convolution_relu_20,@"STO_CUDA_ENTRY STV_DEFAULT"
triton_poi_fused__native_batch_norm_legit_no_training_convolution_relu_20:
.text.triton_poi_fused__native_batch_norm_legit_no_training_convolution_relu_20:
[----:B------:R-:W-:Y:S01]  /*0000*/  LDC R1, c[0x0][0x28] ;  /* 0x00000a00ff017b82 */ /* 0x000fe20000000800 */
[----:B------:R-:W1:Y:S07]  /*0010*/  S2R R0, SR_TID.X ;  /* 0x0000000000007919 */ /* 0x000e6e0000002100 */
[----:B------:R-:W2:Y:S01]  /*0020*/  LDC.64 R6, c[0x0][0x228] ;  /* 0x00008a00ff067b82 */ /* 0x000ea20000000a00 */
[----:B------:R-:W-:Y:S01]  /*0030*/  ULDC.64 UR4, c[0x0][0x208] ;  /* 0x0000820000047ab9 */ /* 0x000fe20000000a00 */
[----:B------:R-:W3:Y:S06]  /*0040*/  S2R R5, SR_CTAID.X ;  /* 0x0000000000057919 */ /* 0x000eec0000002500 */
[----:B------:R-:W4:Y:S08]  /*0050*/  LDC.64 R12, c[0x0][0x218] ;  /* 0x00008600ff0c7b82 */ /* 0x000f300000000a00 */
[----:B------:R-:W5:Y:S08]  /*0060*/  LDC.64 R14, c[0x0][0x220] ;  /* 0x00008800ff0e7b82 */ /* 0x000f700000000a00 */
[----:B------:R-:W5:Y:S01]  /*0070*/  LDC.64 R10, c[0x0][0x238] ;  /* 0x00008e00ff0a7b82 */ /* 0x000f620000000a00 */
[----:B-1----:R-:W-:-:S07]  /*0080*/  SHF.L.U32 R0, R0, 0x1, RZ ;  /* 0x0000000100007819 */ /* 0x002fce00000006ff */
[----:B------:R-:W1:Y:S01]  /*0090*/  LDC.64 R16, c[0x0][0x230] ;  /* 0x00008c00ff107b82 */ /* 0x000e620000000a00 */
[----:B---3--:R-:W-:Y:S02]  /*00a0*/  SHF.R.S32.HI R3, RZ, 0x16, R5 ;  /* 0x00000016ff037819 */ /* 0x008fe40000011405 */
[----:B------:R-:W-:Y:S02]  /*00b0*/  LOP3.LUT R0, R0, 0x1fe, RZ, 0xc0, !PT ;  /* 0x000001fe00007812 */ /* 0x000fe400078ec0ff */
[----:B------:R-:W-:Y:S02]  /*00c0*/  SGXT R3, R3, 0x1 ;  /* 0x000000010303781a */ /* 0x000fe40000000200 */
[----:B------:R-:W-:-:S04]  /*00d0*/  LEA R0, R5, R0, 0x9 ;  /* 0x0000000005007211 */ /* 0x000fc800078e48ff */
[----:B------:R-:W-:-:S04]  /*00e0*/  LEA.HI R3, R3, R0, RZ, 0x9 ;  /* 0x0000000003037211 */ /* 0x000fc800078f48ff */
[----:B------:R-:W-:-:S04]  /*00f0*/  LOP3.LUT R3, R3, 0xfffffe00, RZ, 0xc0, !PT ;  /* 0xfffffe0003037812 */ /* 0x000fc800078ec0ff */
[----:B------:R-:W-:Y:S02]  /*0100*/  IADD3 R8, R0, -R3, RZ ;  /* 0x8000000300087210 */ /* 0x000fe40007ffe0ff */
[----:B------:R-:W3:Y:S03]  /*0110*/  LDC.64 R2, c[0x0][0x210] ;  /* 0x00008400ff027b82 */ /* 0x000ee60000000a00 */
[----:B--2---:R-:W-:-:S06]  /*0120*/  IMAD.WIDE R6, R8, 0x4, R6 ;  /* 0x0000000408067825 */ /* 0x004fcc00078e0206 */
[----:B------:R-:W2:Y:S01]  /*0130*/  LDG.E.EL.64 R6, desc[UR4][R6.64] ;  /* 0x0000000406067981 */ /* 0x000ea2000c2e1b00 */
[----:B----4-:R-:W-:-:S04]  /*0140*/  IMAD.WIDE R12, R8, 0x4, R12 ;  /* 0x00000004080c7825 */ /* 0x010fc800078e020c */
[C---:B-----5:R-:W-:Y:S02]  /*0150*/  IMAD.WIDE R14, R8.reuse, 0x4, R14 ;  /* 0x00000004080e7825 */ /* 0x060fe400078e020e */
[----:B------:R-:W4:Y:S02]  /*0160*/  LDG.E.EL.64 R12, desc[UR4][R12.64] ;  /* 0x000000040c0c7981 */ /* 0x000f24000c2e1b00 */
[----:B0-----:R-:W-:Y:S02]  /*0170*/  IMAD.WIDE R10, R8, 0x4, R10 ;  /* 0x00000004080a7825 */ /* 0x001fe400078e020a */
[----:B------:R-:W5:Y:S02]  /*0180*/  LDG.E.EL.64 R14, desc[UR4][R14.64] ;  /* 0x000000040e0e7981 */ /* 0x000f64000c2e1b00 */
[----:B---3--:R-:W-:Y:S02]  /*0190*/  IMAD.WIDE R2, R0, 0x4, R2 ;  /* 0x0000000400027825 */ /* 0x008fe400078e0202 */
[----:B------:R-:W3:Y:S04]  /*01a0*/  LDG.E.EL.64 R10, desc[UR4][R10.64] ;  /* 0x000000040a0a7981 */ /* 0x000ee8000c2e1b00 */
[----:B------:R-:W4:Y:S01]  /*01b0*/  LDG.E.64 R4, desc[UR4][R2.64] ;  /* 0x0000000402047981 */ /* 0x000f22000c1e1b00 */
[----:B-1----:R-:W-:-:S05]  /*01c0*/  IMAD.WIDE R16, R8, 0x4, R16 ;  /* 0x0000000408107825 */ /* 0x002fca00078e0210 */
[----:B------:R0:W3:Y:S02]  /*01d0*/  LDG.E.EL.64 R8, desc[UR4][R16.64] ;  /* 0x0000000410087981 */ /* 0x0000e4000c2e1b00 */
[----:B0-----:R-:W-:Y:S01]  /*01e0*/  HFMA2.MMA R16, -RZ, RZ, 1.625, 0 ;  /* 0x3e800000ff107435 */ /* 0x001fe200000001ff */
[----:B--2---:R-:W-:Y:S01]  /*01f0*/  FADD R6, R6, 9.9999997473787516356e-06 ;  /* 0x3727c5ac06067421 */ /* 0x004fe20000000000 */
[----:B------:R-:W-:-:S03]  /*0200*/  FADD R7, R7, 9.9999997473787516356e-06 ;  /* 0x3727c5ac07077421 */ /* 0x000fc60000000000 */
[----:B------:R-:W0:Y:S08]  /*0210*/  MUFU.SQRT R18, R6 ;  /* 0x0000000600127308 */ /* 0x000e300000002000 */
[----:B------:R1:W2:Y:S01]  /*0220*/  MUFU.SQRT R19, R7 ;  /* 0x0000000700137308 */ /* 0x0002a20000002000 */
[C---:B0-----:R-:W-:Y:S02]  /*0230*/  FSETP.GT.AND P0, PT, R18.reuse, 8.50705917302346158658e+37, PT ;  /* 0x7e8000001200780b */ /* 0x041fe40003f04000 */
[----:B------:R-:W-:Y:S01]  /*0240*/  FSETP.GEU.AND P2, PT, R18, 1.175494350822287508e-38, PT ;  /* 0x008000001200780b */ /* 0x000fe20003f4e000 */
[----:B-1----:R-:W0:Y:S01]  /*0250*/  LDC.64 R6, c[0x0][0x240] ;  /* 0x00009000ff067b82 */ /* 0x002e220000000a00 */
[----:B--2---:R-:W-:-:S02]  /*0260*/  FSETP.GT.AND P1, PT, R19, 8.50705917302346158658e+37, PT ;  /* 0x7e8000001300780b */ /* 0x004fc40003f24000 */
[----:B------:R-:W-:-:S07]  /*0270*/  FSETP.GEU.AND P3, PT, R19, 1.175494350822287508e-38, PT ;  /* 0x008000001300780b */ /* 0x000fce0003f6e000 */
[----:B------:R-:W-:-:S04]  /*0280*/  @P0 FMUL R18, R18, 0.25 ;  /* 0x3e80000012120820 */ /* 0x000fc80000400000 */
[----:B------:R-:W-:Y:S01]  /*0290*/  @!P2 FMUL R18, R18, 16777216 ;  /* 0x4b8000001212a820 */ /* 0x000fe20000400000 */
[----:B------:R-:W-:-:S04]  /*02a0*/  @P1 FMUL R19, R19, 0.25 ;  /* 0x3e80000013131820 */ /* 0x000fc80000400000 */
[----:B------:R-:W-:Y:S01]  /*02b0*/  @!P3 FMUL R19, R19, 16777216 ;  /* 0x4b8000001313b820 */ /* 0x000fe20000400000 */
[----:B------:R-:W1:Y:S01]  /*02c0*/  MUFU.RCP R18, R18 ;  /* 0x0000001200127308 */ /* 0x000e620000001000 */
[----:B------:R-:W-:-:S07]  /*02d0*/  FSEL R17, R16, 1, P0 ;  /* 0x3f80000010117808 */ /* 0x000fce0000000000 */
[----:B------:R-:W2:Y:S01]  /*02e0*/  MUFU.RCP R19, R19 ;  /* 0x0000001300137308 */ /* 0x000ea20000001000 */
[----:B------:R-:W-:Y:S01]  /*02f0*/  FSEL R16, R16, 1, P1 ;  /* 0x3f80000010107808 */ /* 0x000fe20000800000 */
[----:B------:R-:W-:Y:S01]  /*0300*/  @!P2 FMUL R17, R17, 16777216 ;  /* 0x4b8000001111a820 */ /* 0x000fe20000400000 */
[----:B----4-:R-:W-:Y:S01]  /*0310*/  FADD R4, R4, R12 ;  /* 0x0000000c04047221 */ /* 0x010fe20000000000 */
[----:B------:R-:W-:Y:S02]  /*0320*/  FADD R5, R5, R13 ;  /* 0x0000000d05057221 */ /* 0x000fe40000000000 */
[----:B------:R-:W-:Y:S01]  /*0330*/  @!P3 FMUL R16, R16, 16777216 ;  /* 0x4b8000001010b820 */ /* 0x000fe20000400000 */
[----:B-1----:R-:W-:Y:S01]  /*0340*/  FMUL R17, R18, R17 ;  /* 0x0000001112117220 */ /* 0x002fe20000400000 */
[----:B-----5:R-:W-:Y:S01]  /*0350*/  FADD R14, -R14, R4 ;  /* 0x000000040e0e7221 */ /* 0x020fe20000000100 */
[----:B------:R-:W-:Y:S01]  /*0360*/  FADD R15, -R15, R5 ;  /* 0x000000050f0f7221 */ /* 0x000fe20000000100 */
[----:B--2---:R-:W-:-:S02]  /*0370*/  FMUL R16, R19, R16 ;  /* 0x0000001013107220 */ /* 0x004fc40000400000 */
[----:B------:R-:W-:Y:S02]  /*0380*/  FMUL R17, R14, R17 ;  /* 0x000000110e117220 */ /* 0x000fe40000400000 */
[----:B------:R-:W-:Y:S02]  /*0390*/  FMUL R16, R15, R16 ;  /* 0x000000100f107220 */ /* 0x000fe40000400000 */
[----:B---3--:R-:W-:Y:S02]  /*03a0*/  FFMA R8, R8, R17, R10 ;  /* 0x0000001108087223 */ /* 0x008fe4000000000a */
[----:B------:R-:W-:-:S03]  /*03b0*/  FFMA R9, R9, R16, R11 ;  /* 0x0000001009097223 */ /* 0x000fc6000000000b */
[----:B------:R-:W-:Y:S02]  /*03c0*/  FSETP.GEU.AND P0, PT, R8, RZ, PT ;  /* 0x000000ff0800720b */ /* 0x000fe40003f0e000 */
[C---:B------:R-:W-:Y:S01]  /*03d0*/  FSETP.GEU.AND P1, PT, R9.reuse, RZ, PT ;  /* 0x000000ff0900720b */ /* 0x040fe20003f2e000 */
[----:B0-----:R-:W-:Y:S01]  /*03e0*/  IMAD.WIDE R6, R0, 0x4, R6 ;  /* 0x0000000400067825 */ /* 0x001fe200078e0206 */
[----:B------:R-:W-:Y:S02]  /*03f0*/  FSEL R8, R8, RZ, P0 ;  /* 0x000000ff08087208 */ /* 0x000fe40000000000 */
[----:B------:R-:W-:Y:S01]  /*0400*/  FSEL R9, R9, RZ, P1 ;  /* 0x000000ff09097208 */ /* 0x000fe20000800000 */
[----:B------:R-:W-:Y:S04]  /*0410*/  STG.E.64 desc[UR4][R2.64], R4 ;  /* 0x0000000402007986 */ /* 0x000fe8000c101b04 */
[----:B------:R-:W-:Y:S01]  /*0420*/  STG.E.64 desc[UR4][R6.64], R8 ;  /* 0x0000000806007986 */ /* 0x000fe2000c101b04 */
[----:B------:R-:W-:Y:S05]  /*0430*/  EXIT ;  /* 0x000000000000794d */ /* 0x000fea0003800000 */
.L_x_0:
[----:B------:R-:W-:-:S00]  /*0440*/  BRA `(.L_x_0) ;  /* 0xfffffffc00fc7947 */ /* 0x000fc0000383ffff */
[----:B------:R-:W-:-:S00]  /*0450*/  NOP ;  /* 0x0000000000007918 */ /* 0x000fc00000000000 */
        /* <DEDUP_REMOVED lines=10> */
.L_x_1:


//--------------------- .nv.global.init           --------------------------
	.section	.nv.global.init,"aw",@progbits
.nv.global.init:
	.type		_$_str,@object
	.size		_$_str,(_$_str_$_2 - _$_str)
_$_str:
        /*0000*/ 	.byte	0x5f, 0x5f, 0x43, 0x55, 0x44, 0x41, 0x5f, 0x46, 0x54, 0x5a, 0x00
	.type		_$_str_$_2,@object
	.size		_$_str_$_2,(.L_1 - _$_str_$_2)
_$_str_$_2:
        /*000b*/ 	.byte	0x5f, 0x5f, 0x43, 0x55, 0x44, 0x41, 0x5f, 0x50, 0x52, 0x45, 0x43, 0x5f, 0x53, 0x51, 0x52, 0x54
        /*001b*/ 	.byte	0x00
.L_1:


//--------------------- .nv.constant0.triton_poi_fused__native_batch_norm_legit_no_training_convolution_relu_20 --------------------------
	.section	.nv.constant0.triton_poi_fused__native_batch_norm_legit_no_training_convolution_relu_20,"a",@progbits
	.sectionflags	@""
	.align	4
.nv.constant0.triton_poi_fused__native_batch_norm_legit_no_training_convolution_relu_20:
	.zero		588
